//
// Generated by NVIDIA NVVM Compiler
//
// Compiler Build ID: CL-36424714
// Cuda compilation tools, release 13.0, V13.0.88
// Based on NVVM 20.0.0
//

.version 9.0
.target sm_100
.address_size 64

	// .globl	_Z7computefiiffff
.extern .func  (.param .b32 func_retval0) vprintf
(
	.param .b64 vprintf_param_0,
	.param .b64 vprintf_param_1
)
;
.global .align 1 .b8 $str[7] = {37, 46, 49, 55, 103, 10};

.visible .entry _Z7computefiiffff(
	.param .f32 _Z7computefiiffff_param_0,
	.param .u32 _Z7computefiiffff_param_1,
	.param .u32 _Z7computefiiffff_param_2,
	.param .f32 _Z7computefiiffff_param_3,
	.param .f32 _Z7computefiiffff_param_4,
	.param .f32 _Z7computefiiffff_param_5,
	.param .f32 _Z7computefiiffff_param_6
)
{
	.local .align 8 .b8 	__local_depot0[8];
	.reg .b64 	%SP;
	.reg .b64 	%SPL;
	.reg .pred 	%p<19>;
	.reg .b32 	%r<25>;
	.reg .b32 	%f<52>;
	.reg .b64 	%rd<5>;
	.reg .b64 	%fd<2>;

	mov.u64 	%SPL, __local_depot0;
	cvta.local.u64 	%SP, %SPL;
	ld.param.f32 	%f45, [_Z7computefiiffff_param_0];
	ld.param.u32 	%r13, [_Z7computefiiffff_param_1];
	ld.param.u32 	%r14, [_Z7computefiiffff_param_2];
	ld.param.f32 	%f20, [_Z7computefiiffff_param_3];
	ld.param.f32 	%f21, [_Z7computefiiffff_param_4];
	ld.param.f32 	%f22, [_Z7computefiiffff_param_5];
	ld.param.f32 	%f23, [_Z7computefiiffff_param_6];
	setp.lt.s32 	%p1, %r13, 1;
	@%p1 bra 	$L__BB0_15;
	mul.f32 	%f1, %f20, 0f8268B2DE;
	setp.lt.s32 	%p2, %r14, 1;
	add.f32 	%f24, %f23, 0fC13ECCCD;
	mul.f32 	%f25, %f22, %f24;
	mov.f32 	%f26, 0f85BAF409;
	sub.f32 	%f27, %f26, %f25;
	mul.f32 	%f2, %f21, %f27;
	@%p2 bra 	$L__BB0_9;
	and.b32  	%r1, %r14, 3;
	and.b32  	%r18, %r14, 2147483644;
	neg.s32 	%r2, %r18;
	mov.b32 	%r21, 0;
$L__BB0_3:
	setp.gt.f32 	%p12, %f45, %f1;
	@%p12 bra 	$L__BB0_5;
$L__BB0_4:
	add.s32 	%r21, %r21, 1;
	setp.eq.s32 	%p18, %r21, %r13;
	@%p18 bra 	$L__BB0_15;
	bra.uni 	$L__BB0_3;
$L__BB0_5:
	setp.lt.u32 	%p13, %r14, 4;
	add.f32 	%f45, %f45, 0f373E4808;
	mov.u32 	%r22, %r2;
	@%p13 bra 	$L__BB0_6;
	bra.uni 	$L__BB0_16;
$L__BB0_6:
	setp.eq.s32 	%p15, %r1, 0;
	@%p15 bra 	$L__BB0_4;
	setp.eq.s32 	%p16, %r1, 1;
	add.f32 	%f45, %f2, %f45;
	@%p16 bra 	$L__BB0_4;
	setp.eq.s32 	%p17, %r1, 2;
	add.f32 	%f41, %f2, %f45;
	add.f32 	%f42, %f2, %f41;
	selp.f32 	%f45, %f41, %f42, %p17;
	bra.uni 	$L__BB0_4;
$L__BB0_9:
	and.b32  	%r7, %r13, 3;
	setp.lt.u32 	%p3, %r13, 4;
	@%p3 bra 	$L__BB0_12;
	and.b32  	%r8, %r13, 2147483644;
	mov.b32 	%r23, 0;
$L__BB0_11:
	setp.gt.f32 	%p4, %f45, %f1;
	add.f32 	%f29, %f45, 0f373E4808;
	selp.f32 	%f30, %f29, %f45, %p4;
	setp.gt.f32 	%p5, %f30, %f1;
	add.f32 	%f31, %f30, 0f373E4808;
	selp.f32 	%f32, %f31, %f30, %p5;
	setp.gt.f32 	%p6, %f32, %f1;
	add.f32 	%f33, %f32, 0f373E4808;
	selp.f32 	%f34, %f33, %f32, %p6;
	setp.gt.f32 	%p7, %f34, %f1;
	add.f32 	%f35, %f34, 0f373E4808;
	selp.f32 	%f45, %f35, %f34, %p7;
	add.s32 	%r23, %r23, 4;
	setp.ne.s32 	%p8, %r23, %r8;
	@%p8 bra 	$L__BB0_11;
$L__BB0_12:
	setp.eq.s32 	%p9, %r7, 0;
	@%p9 bra 	$L__BB0_15;
	mov.b32 	%r24, 0;
$L__BB0_14:
	.pragma "nounroll";
	setp.gt.f32 	%p10, %f45, %f1;
	add.f32 	%f36, %f45, 0f373E4808;
	selp.f32 	%f45, %f36, %f45, %p10;
	add.s32 	%r24, %r24, 1;
	setp.ne.s32 	%p11, %r24, %r7;
	@%p11 bra 	$L__BB0_14;
$L__BB0_15:
	add.u64 	%rd1, %SP, 0;
	add.u64 	%rd2, %SPL, 0;
	cvt.f64.f32 	%fd1, %f45;
	st.local.f64 	[%rd2], %fd1;
	mov.u64 	%rd3, $str;
	cvta.global.u64 	%rd4, %rd3;
	{ // callseq 0, 0
	.param .b64 param0;
	st.param.b64 	[param0], %rd4;
	.param .b64 param1;
	st.param.b64 	[param1], %rd1;
	.param .b32 retval0;
	call.uni (retval0), 
	vprintf, 
	(
	param0, 
	param1
	);
	ld.param.b32 	%r19, [retval0];
	} // callseq 0
	ret;
$L__BB0_16:
	add.f32 	%f38, %f2, %f45;
	add.f32 	%f39, %f2, %f38;
	add.f32 	%f40, %f2, %f39;
	add.f32 	%f45, %f2, %f40;
	add.s32 	%r22, %r22, 4;
	setp.eq.s32 	%p14, %r22, 0;
	@%p14 bra 	$L__BB0_6;
	bra.uni 	$L__BB0_16;

}


// ===== COMPILED SASS (sm_100) =====

	.target	sm_100

	.elftype	@"ET_EXEC"


//--------------------- .note.nv.tkinfo           --------------------------
	.section	.note.nv.tkinfo,"",@"SHT_NOTE"
	.sectionflags	@"SHF_NOTE_NV_TKINFO"
	.tkinfo
        /*0018*/ 	.word	0x00000002
        /*0030*/ 	.string	""
        /*0030*/ 	.string	"ptxas"
        /*0030*/ 	.string	"Cuda compilation tools, release 13.0, V13.0.88"
        /*0030*/ 	.string	"Build cuda_13.0.r13.0/compiler.36424714_0"
        /*0030*/ 	.string	"-arch sm_100 -m 64 "



//--------------------- .note.nv.cuinfo           --------------------------
	.section	.note.nv.cuinfo,"",@"SHT_NOTE"
	.sectionflags	@"SHF_NOTE_NV_CUINFO"
        /*0018*/ 	.short	0x0002
        /*001a*/ 	.short	0x0064
        /*001c*/ 	.short	0x0082
	.zero		2


//--------------------- .nv.info                  --------------------------
	.section	.nv.info,"",@"SHT_CUDA_INFO"
	.align	4


	//----- nvinfo : EIATTR_REGCOUNT
	.align		4
        /*0000*/ 	.byte	0x04, 0x2f
        /*0002*/ 	.short	(.L_2 - .L_1)
	.align		4
.L_1:
        /*0004*/ 	.word	index@(_Z7computefiiffff)
        /*0008*/ 	.word	0x00000018


	//----- nvinfo : EIATTR_FRAME_SIZE
	.align		4
.L_2:
        /*000c*/ 	.byte	0x04, 0x11
        /*000e*/ 	.short	(.L_4 - .L_3)
	.align		4
.L_3:
        /*0010*/ 	.word	index@(_Z7computefiiffff)
        /*0014*/ 	.word	0x00000008


	//----- nvinfo : EIATTR_MIN_STACK_SIZE
	.align		4
.L_4:
        /*0018*/ 	.byte	0x04, 0x12
        /*001a*/ 	.short	(.L_6 - .L_5)
	.align		4
.L_5:
        /*001c*/ 	.word	index@(_Z7computefiiffff)
        /*0020*/ 	.word	0x00000008
.L_6:


//--------------------- .nv.compat                --------------------------
	.section	.nv.compat,"",@"SHT_CUDA_COMPAT_INFO"
	.align	4
        /*0000*/ 	.byte	0x02, 0x09, 0x00, 0x00, 0x02, 0x02, 0x01, 0x00, 0x02, 0x05, 0x05, 0x00, 0x03, 0x07, 0x01, 0x01
        /*0010*/ 	.byte	0x02, 0x03, 0x00, 0x00, 0x02, 0x06, 0x01, 0x00, 0x04, 0x0b, 0x08, 0x00, 0x09, 0x00, 0x00, 0x00
        /*0020*/ 	.byte	0x00, 0x00, 0x00, 0x00


//--------------------- .nv.info._Z7computefiiffff --------------------------
	.section	.nv.info._Z7computefiiffff,"",@"SHT_CUDA_INFO"
	.sectionflags	@""
	.align	4


	//----- nvinfo : EIATTR_CUDA_API_VERSION
	.align		4
        /*0000*/ 	.byte	0x04, 0x37
        /*0002*/ 	.short	(.L_8 - .L_7)
.L_7:
        /*0004*/ 	.word	0x00000082


	//----- nvinfo : EIATTR_KPARAM_INFO
	.align		4
.L_8:
        /*0008*/ 	.byte	0x04, 0x17
        /*000a*/ 	.short	(.L_10 - .L_9)
.L_9:
        /*000c*/ 	.word	0x00000000
        /*0010*/ 	.short	0x0006
        /*0012*/ 	.short	0x0018
        /*0014*/ 	.byte	0x00, 0xf0, 0x11, 0x00


	//----- nvinfo : EIATTR_KPARAM_INFO
	.align		4
.L_10:
        /*0018*/ 	.byte	0x04, 0x17
        /*001a*/ 	.short	(.L_12 - .L_11)
.L_11:
        /*001c*/ 	.word	0x00000000
        /*0020*/ 	.short	0x0005
        /*0022*/ 	.short	0x0014
        /*0024*/ 	.byte	0x00, 0xf0, 0x11, 0x00


	//----- nvinfo : EIATTR_KPARAM_INFO
	.align		4
.L_12:
        /*0028*/ 	.byte	0x04, 0x17
        /*002a*/ 	.short	(.L_14 - .L_13)
.L_13:
        /*002c*/ 	.word	0x00000000
        /*0030*/ 	.short	0x0004
        /*0032*/ 	.short	0x0010
        /*0034*/ 	.byte	0x00, 0xf0, 0x11, 0x00


	//----- nvinfo : EIATTR_KPARAM_INFO
	.align		4
.L_14:
        /*0038*/ 	.byte	0x04, 0x17
        /*003a*/ 	.short	(.L_16 - .L_15)
.L_15:
        /*003c*/ 	.word	0x00000000
        /*0040*/ 	.short	0x0003
        /*0042*/ 	.short	0x000c
        /*0044*/ 	.byte	0x00, 0xf0, 0x11, 0x00


	//----- nvinfo : EIATTR_KPARAM_INFO
	.align		4
.L_16:
        /*0048*/ 	.byte	0x04, 0x17
        /*004a*/ 	.short	(.L_18 - .L_17)
.L_17:
        /*004c*/ 	.word	0x00000000
        /*0050*/ 	.short	0x0002
        /*0052*/ 	.short	0x0008
        /*0054*/ 	.byte	0x00, 0xf0, 0x11, 0x00


	//----- nvinfo : EIATTR_KPARAM_INFO
	.align		4
.L_18:
        /*0058*/ 	.byte	0x04, 0x17
        /*005a*/ 	.short	(.L_20 - .L_19)
.L_19:
        /*005c*/ 	.word	0x00000000
        /*0060*/ 	.short	0x0001
        /*0062*/ 	.short	0x0004
        /*0064*/ 	.byte	0x00, 0xf0, 0x11, 0x00


	//----- nvinfo : EIATTR_KPARAM_INFO
	.align		4
.L_20:
        /*0068*/ 	.byte	0x04, 0x17
        /*006a*/ 	.short	(.L_22 - .L_21)
.L_21:
        /*006c*/ 	.word	0x00000000
        /*0070*/ 	.short	0x0000
        /*0072*/ 	.short	0x0000
        /*0074*/ 	.byte	0x00, 0xf0, 0x11, 0x00


	//----- nvinfo : EIATTR_SPARSE_MMA_MASK
	.align		4
.L_22:
        /*0078*/ 	.byte	0x03, 0x50
        /*007a*/ 	.short	0x0000


	//----- nvinfo : EIATTR_MAXREG_COUNT
	.align		4
        /*007c*/ 	.byte	0x03, 0x1b
        /*007e*/ 	.short	0x00ff


	//----- nvinfo : EIATTR_EXTERNS
	.align		4
        /*0080*/ 	.byte	0x04, 0x0f
        /*0082*/ 	.short	(.L_24 - .L_23)


	//   ....[0]....
	.align		4
.L_23:
        /*0084*/ 	.word	index@(vprintf)


	//----- nvinfo : EIATTR_MERCURY_ISA_VERSION
	.align		4
.L_24:
        /*0088*/ 	.byte	0x03, 0x5f
        /*008a*/ 	.short	0x0101


	//----- nvinfo : EIATTR_VRC_CTA_INIT_COUNT
	.align		4
        /*008c*/ 	.byte	0x02, 0x4a
	.zero		1
	.zero		1


	//----- nvinfo : EIATTR_SYSCALL_OFFSETS
	.align		4
        /*0090*/ 	.byte	0x04, 0x46
        /*0092*/ 	.short	(.L_26 - .L_25)


	//   ....[0]....
.L_25:
        /*0094*/ 	.word	0x00000c30


	//----- nvinfo : EIATTR_EXIT_INSTR_OFFSETS
	.align		4
.L_26:
        /*0098*/ 	.byte	0x04, 0x1c
        /*009a*/ 	.short	(.L_28 - .L_27)


	//   ....[0]....
.L_27:
        /*009c*/ 	.word	0x00000c40


	//----- nvinfo : EIATTR_CBANK_PARAM_SIZE
	.align		4
.L_28:
        /*00a0*/ 	.byte	0x03, 0x19
        /*00a2*/ 	.short	0x001c


	//----- nvinfo : EIATTR_PARAM_CBANK
	.align		4
        /*00a4*/ 	.byte	0x04, 0x0a
        /*00a6*/ 	.short	(.L_30 - .L_29)
	.align		4
.L_29:
        /*00a8*/ 	.word	index@(.nv.constant0._Z7computefiiffff)
        /*00ac*/ 	.short	0x0380
        /*00ae*/ 	.short	0x001c


	//----- nvinfo : EIATTR_SW_WAR
	.align		4
.L_30:
        /*00b0*/ 	.byte	0x04, 0x36
        /*00b2*/ 	.short	(.L_32 - .L_31)
.L_31:
        /*00b4*/ 	.word	0x00000008
.L_32:


//--------------------- .nv.callgraph             --------------------------
	.section	.nv.callgraph,"",@"SHT_CUDA_CALLGRAPH"
	.align	4
	.sectionentsize	8
	.align		4
        /*0000*/ 	.word	0x00000000
	.align		4
        /*0004*/ 	.word	0xffffffff
	.align		4
        /*0008*/ 	.word	index@(_Z7computefiiffff)
	.align		4
        /*000c*/ 	.word	index@(vprintf)
	.align		4
        /*0010*/ 	.word	0x00000000
	.align		4
        /*0014*/ 	.word	0xfffffffe
	.align		4
        /*0018*/ 	.word	0x00000000
	.align		4
        /*001c*/ 	.word	0xfffffffd
	.align		4
        /*0020*/ 	.word	0x00000000
	.align		4
        /*0024*/ 	.word	0xfffffffc


//--------------------- .nv.constant4             --------------------------
	.section	.nv.constant4,"a",@progbits
	.align	8
	.align		8
.nv.constant4:
        /*0000*/ 	.dword	vprintf
	.align		8
        /*0008*/ 	.dword	$str


//--------------------- .text._Z7computefiiffff   --------------------------
	.section	.text._Z7computefiiffff,"ax",@progbits
	.align	128
        .global         _Z7computefiiffff
        .type           _Z7computefiiffff,@function
        .size           _Z7computefiiffff,(.L_x_18 - _Z7computefiiffff)
        .other          _Z7computefiiffff,@"STO_CUDA_ENTRY STV_DEFAULT"
_Z7computefiiffff:
.text._Z7computefiiffff:
[----:B------:R-:W0:Y:S01]  /*0000*/  LDC R1, c[0x0][0x37c] ;  /* 0x0000df00ff017b82 */ /* 0x000e220000000800 */
[----:B------:R-:W1:Y:S01]  /*0010*/  LDCU UR5, c[0x0][0x384] ;  /* 0x00007080ff0577ac */ /* 0x000e620008000800 */
[----:B0-----:R-:W-:Y:S01]  /*0020*/  IADD3 R1, PT, PT, R1, -0x8, RZ ;  /* 0xfffffff801017810 */ /* 0x001fe20007ffe0ff */
[----:B------:R-:W0:Y:S01]  /*0030*/  LDCU UR4, c[0x0][0x2f8] ;  /* 0x00005f00ff0477ac */ /* 0x000e220008000800 */
[----:B------:R-:W2:Y:S01]  /*0040*/  LDCU UR7, c[0x0][0x380] ;  /* 0x00007000ff0777ac */ /* 0x000ea20008000800 */
[----:B------:R-:W3:Y:S01]  /*0050*/  LDCU UR6, c[0x0][0x2fc] ;  /* 0x00005f80ff0677ac */ /* 0x000ee20008000800 */
[----:B-1----:R-:W-:Y:S01]  /*0060*/  UISETP.GE.AND UP0, UPT, UR5, 0x1, UPT ;  /* 0x000000010500788c */ /* 0x002fe2000bf06270 */
[----:B0-----:R-:W-:Y:S02]  /*0070*/  IADD3 R6, P0, PT, R1, UR4, RZ ;  /* 0x0000000401067c10 */ /* 0x001fe4000ff1e0ff */
[----:B--2---:R-:W-:Y:S02]  /*0080*/  MOV R0, UR7 ;  /* 0x0000000700007c02 */ /* 0x004fe40008000f00 */
[----:B---3--:R-:W-:-:S04]  /*0090*/  IADD3.X R7, PT, PT, RZ, UR6, RZ, P0, !PT ;  /* 0x00000006ff077c10 */ /* 0x008fc800087fe4ff */
[----:B------:R-:W-:Y:S05]  /*00a0*/  BRA.U !UP0, `(.L_x_0) ;  /* 0x0000000908c07547 */ /* 0x000fea000b800000 */
[----:B------:R-:W0:Y:S02]  /*00b0*/  LDC.64 R2, c[0x0][0x388] ;  /* 0x0000e200ff027b82 */ /* 0x000e240000000a00 */
[----:B0-----:R-:W-:Y:S01]  /*00c0*/  ISETP.GE.AND P0, PT, R2, 0x1, PT ;  /* 0x000000010200780c */ /* 0x001fe20003f06270 */
[----:B------:R-:W-:-:S12]  /*00d0*/  FMUL R3, R3, -1.7096000452268315564e-37 ;  /* 0x8268b2de03037820 */ /* 0x000fd80000400000 */
[----:B------:R-:W-:Y:S05]  /*00e0*/  @!P0 BRA `(.L_x_1) ;  /* 0x0000000400488947 */ /* 0x000fea0003800000 */
[----:B------:R-:W0:Y:S01]  /*00f0*/  LDC R9, c[0x0][0x398] ;  /* 0x0000e600ff097b82 */ /* 0x000e220000000800 */
[C---:B------:R-:W-:Y:S01]  /*0100*/  LOP3.LUT R5, R2.reuse, 0x7ffffffc, RZ, 0xc0, !PT ;  /* 0x7ffffffc02057812 */ /* 0x040fe200078ec0ff */
[----:B------:R-:W-:Y:S01]  /*0110*/  UMOV UR4, URZ ;  /* 0x000000ff00047c82 */ /* 0x000fe20008000000 */
[----:B------:R-:W-:Y:S02]  /*0120*/  LOP3.LUT R2, R2, 0x3, RZ, 0xc0, !PT ;  /* 0x0000000302027812 */ /* 0x000fe400078ec0ff */
[----:B------:R-:W-:-:S03]  /*0130*/  IADD3 R5, PT, PT, -R5, RZ, RZ ;  /* 0x000000ff05057210 */ /* 0x000fc60007ffe1ff */
[----:B------:R-:W1:Y:S01]  /*0140*/  LDC R4, c[0x0][0x394] ;  /* 0x0000e500ff047b82 */ /* 0x000e620000000800 */
[----:B0-----:R-:W-:-:S04]  /*0150*/  FADD R9, R9, -11.925000190734863281 ;  /* 0xc13ecccd09097421 */ /* 0x001fc80000000000 */
[----:B-1----:R-:W-:-:S07]  /*0160*/  FFMA R9, -R9, R4, -1.7581000298852484759e-35 ;  /* 0x85baf40909097423 */ /* 0x002fce0000000104 */
.L_x_9:
[----:B------:R-:W-:-:S13]  /*0170*/  FSETP.GT.AND P0, PT, R0, R3, PT ;  /* 0x000000030000720b */ /* 0x000fda0003f04000 */
[----:B------:R-:W-:Y:S05]  /*0180*/  @!P0 BRA `(.L_x_2) ;  /* 0x00000004000c8947 */ /* 0x000fea0003800000 */
[----:B------:R-:W0:Y:S01]  /*0190*/  LDCU UR5, c[0x0][0x388] ;  /* 0x00007100ff0577ac */ /* 0x000e220008000800 */
[----:B------:R-:W-:Y:S01]  /*01a0*/  FADD R0, R0, 1.1341653589624911547e-05 ;  /* 0x373e480800007421 */ /* 0x000fe20000000000 */
[----:B0-----:R-:W-:-:S09]  /*01b0*/  UISETP.GE.U32.AND UP0, UPT, UR5, 0x4, UPT ;  /* 0x000000040500788c */ /* 0x001fd2000bf06070 */
[----:B------:R-:W-:Y:S05]  /*01c0*/  BRA.U !UP0, `(.L_x_3) ;  /* 0x0000000108d87547 */ /* 0x000fea000b800000 */
[----:B------:R-:W-:-:S04]  /*01d0*/  MOV R4, R5 ;  /* 0x0000000500047202 */ /* 0x000fc80000000f00 */
[----:B------:R-:W-:-:S13]  /*01e0*/  ISETP.GE.AND P0, PT, R4, RZ, PT ;  /* 0x000000ff0400720c */ /* 0x000fda0003f06270 */
[----:B------:R-:W-:Y:S05]  /*01f0*/  @P0 BRA `(.L_x_4) ;  /* 0x0000000000a80947 */ /* 0x000fea0003800000 */
[----:B------:R-:W-:Y:S02]  /*0200*/  IADD3 R8, PT, PT, -R4, RZ, RZ ;  /* 0x000000ff04087210 */ /* 0x000fe40007ffe1ff */
[----:B------:R-:W-:Y:S02]  /*0210*/  PLOP3.LUT P0, PT, PT, PT, PT, 0x80, 0x8 ;  /* 0x000000000008781c */ /* 0x000fe40003f0f070 */
[----:B------:R-:W-:-:S13]  /*0220*/  ISETP.GT.AND P1, PT, R8, 0xc, PT ;  /* 0x0000000c0800780c */ /* 0x000fda0003f24270 */
[----:B------:R-:W-:Y:S05]  /*0230*/  @!P1 BRA `(.L_x_5) ;  /* 0x0000000000589947 */ /* 0x000fea0003800000 */
[----:B------:R-:W-:Y:S01]  /*0240*/  PLOP3.LUT P0, PT, PT, PT, PT, 0x8, 0x80 ;  /* 0x000000000080781c */ /* 0x000fe20003f0e170 */
[----:B------:R-:W0:Y:S01]  /*0250*/  LDCU UR5, c[0x0][0x390] ;  /* 0x00007200ff0577ac */ /* 0x000e220008000800 */
[----:B------:R-:W-:-:S11]  /*0260*/  NOP ;  /* 0x0000000000007918 */ /* 0x000fd60000000000 */
.L_x_6:
[----:B0-----:R-:W-:Y:S01]  /*0270*/  FFMA R0, R9, UR5, R0 ;  /* 0x0000000509007c23 */ /* 0x001fe20008000000 */
[----:B------:R-:W-:-:S03]  /*0280*/  IADD3 R4, PT, PT, R4, 0x10, RZ ;  /* 0x0000001004047810 */ /* 0x000fc60007ffe0ff */
[----:B------:R-:W-:Y:S01]  /*0290*/  FFMA R0, R9, UR5, R0 ;  /* 0x0000000509007c23 */ /* 0x000fe20008000000 */
[----:B------:R-:W-:-:S03]  /*02a0*/  ISETP.GE.AND P1, PT, R4, -0xc, PT ;  /* 0xfffffff40400780c */ /* 0x000fc60003f26270 */
[----:B------:R-:W-:-:S04]  /*02b0*/  FFMA R0, R9, UR5, R0 ;  /* 0x0000000509007c23 */ /* 0x000fc80008000000 */
        /* <DEDUP_REMOVED lines=12> */
[----:B------:R-:W-:Y:S01]  /*0380*/  FFMA R0, R9, UR5, R0 ;  /* 0x0000000509007c23 */ /* 0x000fe20008000000 */
[----:B------:R-:W-:Y:S06]  /*0390*/  @!P1 BRA `(.L_x_6) ;  /* 0xfffffffc00b49947 */ /* 0x000fec000383ffff */
.L_x_5:
[----:B------:R-:W-:-:S04]  /*03a0*/  IADD3 R8, PT, PT, -R4, RZ, RZ ;  /* 0x000000ff04087210 */ /* 0x000fc80007ffe1ff */
[----:B------:R-:W-:-:S13]  /*03b0*/  ISETP.GT.AND P1, PT, R8, 0x4, PT ;  /* 0x000000040800780c */ /* 0x000fda0003f24270 */
[----:B------:R-:W-:Y:S05]  /*03c0*/  @!P1 BRA `(.L_x_7) ;  /* 0x00000000002c9947 */ /* 0x000fea0003800000 */
[----:B------:R-:W0:Y:S01]  /*03d0*/  LDCU UR5, c[0x0][0x390] ;  /* 0x00007200ff0577ac */ /* 0x000e220008000800 */
[----:B------:R-:W-:Y:S02]  /*03e0*/  PLOP3.LUT P0, PT, PT, PT, PT, 0x8, 0x80 ;  /* 0x000000000080781c */ /* 0x000fe40003f0e170 */
[----:B------:R-:W-:Y:S01]  /*03f0*/  IADD3 R4, PT, PT, R4, 0x8, RZ ;  /* 0x0000000804047810 */ /* 0x000fe20007ffe0ff */
[----:B0-----:R-:W-:-:S04]  /*0400*/  FFMA R0, R9, UR5, R0 ;  /* 0x0000000509007c23 */ /* 0x001fc80008000000 */
[----:B------:R-:W-:-:S04]  /*0410*/  FFMA R0, R9, UR5, R0 ;  /* 0x0000000509007c23 */ /* 0x000fc80008000000 */
[----:B------:R-:W-:-:S04]  /*0420*/  FFMA R0, R9, UR5, R0 ;  /* 0x0000000509007c23 */ /* 0x000fc80008000000 */
[----:B------:R-:W-:-:S04]  /*0430*/  FFMA R0, R9, UR5, R0 ;  /* 0x0000000509007c23 */ /* 0x000fc80008000000 */
[----:B------:R-:W-:-:S04]  /*0440*/  FFMA R0, R9, UR5, R0 ;  /* 0x0000000509007c23 */ /* 0x000fc80008000000 */
[----:B------:R-:W-:-:S04]  /*0450*/  FFMA R0, R9, UR5, R0 ;  /* 0x0000000509007c23 */ /* 0x000fc80008000000 */
[----:B------:R-:W-:-:S04]  /*0460*/  FFMA R0, R9, UR5, R0 ;  /* 0x0000000509007c23 */ /* 0x000fc80008000000 */
[----:B------:R-:W-:-:S07]  /*0470*/  FFMA R0, R9, UR5, R0 ;  /* 0x0000000509007c23 */ /* 0x000fce0008000000 */
.L_x_7:
[----:B------:R-:W-:-:S13]  /*0480*/  ISETP.EQ.AND P1, PT, R4, RZ, PT ;  /* 0x000000ff0400720c */ /* 0x000fda0003f22270 */
[----:B------:R-:W-:Y:S05]  /*0490*/  @!P0 BRA P1, `(.L_x_3) ;  /* 0x0000000000248947 */ /* 0x000fea0000800000 */
.L_x_4:
[----:B------:R-:W0:Y:S01]  /*04a0*/  LDCU UR5, c[0x0][0x390] ;  /* 0x00007200ff0577ac */ /* 0x000e220008000800 */
[----:B------:R-:W-:Y:S01]  /*04b0*/  NOP ;  /* 0x0000000000007918 */ /* 0x000fe20000000000 */
.L_x_8:
[----:B------:R-:W-:Y:S01]  /*04c0*/  IADD3 R4, PT, PT, R4, 0x4, RZ ;  /* 0x0000000404047810 */ /* 0x000fe20007ffe0ff */
[----:B0-----:R-:W-:-:S03]  /*04d0*/  FFMA R0, R9, UR5, R0 ;  /* 0x0000000509007c23 */ /* 0x001fc60008000000 */
[----:B------:R-:W-:Y:S01]  /*04e0*/  ISETP.NE.AND P0, PT, R4, RZ, PT ;  /* 0x000000ff0400720c */ /* 0x000fe20003f05270 */
[----:B------:R-:W-:-:S04]  /*04f0*/  FFMA R0, R9, UR5, R0 ;  /* 0x0000000509007c23 */ /* 0x000fc80008000000 */
[----:B------:R-:W-:-:S04]  /*0500*/  FFMA R0, R9, UR5, R0 ;  /* 0x0000000509007c23 */ /* 0x000fc80008000000 */
[----:B------:R-:W-:-:S04]  /*0510*/  FFMA R0, R9, UR5, R0 ;  /* 0x0000000509007c23 */ /* 0x000fc80008000000 */
[----:B------:R-:W-:Y:S05]  /*0520*/  @P0 BRA `(.L_x_8) ;  /* 0xfffffffc00e40947 */ /* 0x000fea000383ffff */
.L_x_3:
[----:B------:R-:W-:-:S13]  /*0530*/  ISETP.NE.AND P0, PT, R2, RZ, PT ;  /* 0x000000ff0200720c */ /* 0x000fda0003f05270 */
[----:B------:R-:W-:Y:S05]  /*0540*/  @!P0 BRA `(.L_x_2) ;  /* 0x00000000001c8947 */ /* 0x000fea0003800000 */
[----:B------:R-:W0:Y:S01]  /*0550*/  LDCU UR5, c[0x0][0x390] ;  /* 0x00007200ff0577ac */ /* 0x000e220008000800 */
[----:B------:R-:W-:-:S04]  /*0560*/  ISETP.NE.AND P0, PT, R2, 0x1, PT ;  /* 0x000000010200780c */ /* 0x000fc80003f05270 */
[----:B------:R-:W-:Y:S01]  /*0570*/  ISETP.NE.AND P1, PT, R2, 0x2, P0 ;  /* 0x000000020200780c */ /* 0x000fe20000725270 */
[----:B0-----:R-:W-:-:S08]  /*0580*/  FFMA R0, R9, UR5, R0 ;  /* 0x0000000509007c23 */ /* 0x001fd00008000000 */
[----:B------:R-:W-:-:S04]  /*0590*/  @P0 FFMA R4, R9, UR5, R0 ;  /* 0x0000000509040c23 */ /* 0x000fc80008000000 */
[----:B------:R-:W-:-:S05]  /*05a0*/  @P1 FFMA R4, R9, UR5, R4 ;  /* 0x0000000509041c23 */ /* 0x000fca0008000004 */
[----:B------:R-:W-:-:S07]  /*05b0*/  @P0 MOV R0, R4 ;  /* 0x0000000400000202 */ /* 0x000fce0000000f00 */
.L_x_2:
[----:B------:R-:W0:Y:S01]  /*05c0*/  LDCU UR5, c[0x0][0x384] ;  /* 0x00007080ff0577ac */ /* 0x000e220008000800 */
[----:B------:R-:W-:-:S04]  /*05d0*/  UIADD3 UR4, UPT, UPT, UR4, 0x1, URZ ;  /* 0x0000000104047890 */ /* 0x000fc8000fffe0ff */
[----:B0-----:R-:W-:-:S09]  /*05e0*/  UISETP.NE.AND UP0, UPT, UR4, UR5, UPT ;  /* 0x000000050400728c */ /* 0x001fd2000bf05270 */
[----:B------:R-:W-:Y:S05]  /*05f0*/  BRA.U !UP0, `(.L_x_0) ;  /* 0x00000005086c7547 */ /* 0x000fea000b800000 */
[----:B------:R-:W-:Y:S05]  /*0600*/  BRA `(.L_x_9) ;  /* 0xfffffff800d87947 */ /* 0x000fea000383ffff */
.L_x_1:
[----:B------:R-:W-:Y:S02]  /*0610*/  UISETP.GE.U32.AND UP0, UPT, UR5, 0x4, UPT ;  /* 0x000000040500788c */ /* 0x000fe4000bf06070 */
[----:B------:R-:W-:-:S07]  /*0620*/  ULOP3.LUT UR6, UR5, 0x3, URZ, 0xc0, !UPT ;  /* 0x0000000305067892 */ /* 0x000fce000f8ec0ff */
[----:B------:R-:W-:Y:S05]  /*0630*/  BRA.U !UP0, `(.L_x_10) ;  /* 0x00000005083c7547 */ /* 0x000fea000b800000 */
[----:B------:R-:W-:Y:S01]  /*0640*/  ULOP3.LUT UR5, UR5, 0x7ffffffc, URZ, 0xc0, !UPT ;  /* 0x7ffffffc05057892 */ /* 0x000fe2000f8ec0ff */
[----:B------:R-:W-:-:S03]  /*0650*/  UMOV UR4, URZ ;  /* 0x000000ff00047c82 */ /* 0x000fc60008000000 */
[----:B------:R-:W-:-:S09]  /*0660*/  UISETP.GT.AND UP0, UPT, UR5, URZ, UPT ;  /* 0x000000ff0500728c */ /* 0x000fd2000bf04270 */
[----:B------:R-:W-:Y:S05]  /*0670*/  BRA.U !UP0, `(.L_x_11) ;  /* 0x0000000508007547 */ /* 0x000fea000b800000 */
[----:B------:R-:W-:Y:S02]  /*0680*/  UIADD3 UR7, UPT, UPT, UR5, -UR4, URZ ;  /* 0x8000000405077290 */ /* 0x000fe4000fffe0ff */
[----:B------:R-:W-:Y:S02]  /*0690*/  UPLOP3.LUT UP0, UPT, UPT, UPT, UPT, 0x80, 0x8 ;  /* 0x000000000008789c */ /* 0x000fe40003f0f070 */
[----:B------:R-:W-:-:S09]  /*06a0*/  UISETP.GT.AND UP1, UPT, UR7, 0xc, UPT ;  /* 0x0000000c0700788c */ /* 0x000fd2000bf24270 */
[----:B------:R-:W-:Y:S05]  /*06b0*/  BRA.U !UP1, `(.L_x_12) ;  /* 0x0000000109947547 */ /* 0x000fea000b800000 */
[----:B------:R-:W-:Y:S02]  /*06c0*/  UIADD3 UR7, UPT, UPT, UR5, -0xc, URZ ;  /* 0xfffffff405077890 */ /* 0x000fe4000fffe0ff */
[----:B------:R-:W-:-:S11]  /*06d0*/  UPLOP3.LUT UP0, UPT, UPT, UPT, UPT, 0x40, 0x4 ;  /* 0x000000000004789c */ /* 0x000fd60003f0e870 */
.L_x_13:
[----:B------:R-:W-:Y:S01]  /*06e0*/  FSETP.GT.AND P0, PT, R0, R3, PT ;  /* 0x000000030000720b */ /* 0x000fe20003f04000 */
[----:B------:R-:W-:-:S04]  /*06f0*/  UIADD3 UR4, UPT, UPT, UR4, 0x10, URZ ;  /* 0x0000001004047890 */ /* 0x000fc8000fffe0ff */
[----:B------:R-:W-:-:S08]  /*0700*/  UISETP.GE.AND UP1, UPT, UR4, UR7, UPT ;  /* 0x000000070400728c */ /* 0x000fd0000bf26270 */
[----:B------:R-:W-:-:S05]  /*0710*/  @P0 FADD R0, R0, 1.1341653589624911547e-05 ;  /* 0x373e480800000421 */ /* 0x000fca0000000000 */
[----:B------:R-:W-:-:S13]  /*0720*/  FSETP.GT.AND P0, PT, R0, R3, PT ;  /* 0x000000030000720b */ /* 0x000fda0003f04000 */
        /* <DEDUP_REMOVED lines=28> */
[----:B------:R-:W-:Y:S01]  /*08f0*/  @P0 FADD R0, R0, 1.1341653589624911547e-05 ;  /* 0x373e480800000421 */ /* 0x000fe20000000000 */
[----:B------:R-:W-:Y:S06]  /*0900*/  BRA.U !UP1, `(.L_x_13) ;  /* 0xfffffffd09747547 */ /* 0x000fec000b83ffff */
.L_x_12:
[----:B------:R-:W-:-:S04]  /*0910*/  UIADD3 UR7, UPT, UPT, UR5, -UR4, URZ ;  /* 0x8000000405077290 */ /* 0x000fc8000fffe0ff */
[----:B------:R-:W-:-:S09]  /*0920*/  UISETP.GT.AND UP1, UPT, UR7, 0x4, UPT ;  /* 0x000000040700788c */ /* 0x000fd2000bf24270 */
[----:B------:R-:W-:Y:S05]  /*0930*/  BRA.U !UP1, `(.L_x_14) ;  /* 0x0000000109487547 */ /* 0x000fea000b800000 */
[----:B------:R-:W-:Y:S01]  /*0940*/  FSETP.GT.AND P0, PT, R0, R3, PT ;  /* 0x000000030000720b */ /* 0x000fe20003f04000 */
[----:B------:R-:W-:Y:S02]  /*0950*/  UIADD3 UR4, UPT, UPT, UR4, 0x8, URZ ;  /* 0x0000000804047890 */ /* 0x000fe4000fffe0ff */
[----:B------:R-:W-:-:S10]  /*0960*/  UPLOP3.LUT UP0, UPT, UPT, UPT, UPT, 0x40, 0x4 ;  /* 0x000000000004789c */ /* 0x000fd40003f0e870 */
        /* <DEDUP_REMOVED lines=14> */
[----:B------:R-:W-:-:S07]  /*0a50*/  @P0 FADD R0, R0, 1.1341653589624911547e-05 ;  /* 0x373e480800000421 */ /* 0x000fce0000000000 */
.L_x_14:
[----:B------:R-:W-:-:S09]  /*0a60*/  UISETP.NE.OR UP0, UPT, UR4, UR5, UP0 ;  /* 0x000000050400728c */ /* 0x000fd20008705670 */
[----:B------:R-:W-:Y:S05]  /*0a70*/  BRA.U !UP0, `(.L_x_10) ;  /* 0x00000001082c7547 */ /* 0x000fea000b800000 */
.L_x_11:
[----:B------:R-:W-:Y:S01]  /*0a80*/  FSETP.GT.AND P0, PT, R0, R3, PT ;  /* 0x000000030000720b */ /* 0x000fe20003f04000 */
[----:B------:R-:W-:-:S04]  /*0a90*/  UIADD3 UR4, UPT, UPT, UR4, 0x4, URZ ;  /* 0x0000000404047890 */ /* 0x000fc8000fffe0ff */
[----:B------:R-:W-:-:S08]  /*0aa0*/  UISETP.NE.AND UP0, UPT, UR4, UR5, UPT ;  /* 0x000000050400728c */ /* 0x000fd0000bf05270 */
[----:B------:R-:W-:-:S05]  /*0ab0*/  @P0 FADD R0, R0, 1.1341653589624911547e-05 ;  /* 0x373e480800000421 */ /* 0x000fca0000000000 */
[----:B------:R-:W-:-:S13]  /*0ac0*/  FSETP.GT.AND P0, PT, R0, R3, PT ;  /* 0x000000030000720b */ /* 0x000fda0003f04000 */
[----:B------:R-:W-:-:S05]  /*0ad0*/  @P0 FADD R0, R0, 1.1341653589624911547e-05 ;  /* 0x373e480800000421 */ /* 0x000fca0000000000 */
[----:B------:R-:W-:-:S13]  /*0ae0*/  FSETP.GT.AND P0, PT, R0, R3, PT ;  /* 0x000000030000720b */ /* 0x000fda0003f04000 */
[----:B------:R-:W-:-:S05]  /*0af0*/  @P0 FADD R0, R0, 1.1341653589624911547e-05 ;  /* 0x373e480800000421 */ /* 0x000fca0000000000 */
[----:B------:R-:W-:-:S13]  /*0b00*/  FSETP.GT.AND P0, PT, R0, R3, PT ;  /* 0x000000030000720b */ /* 0x000fda0003f04000 */
[----:B------:R-:W-:Y:S01]  /*0b10*/  @P0 FADD R0, R0, 1.1341653589624911547e-05 ;  /* 0x373e480800000421 */ /* 0x000fe20000000000 */
[----:B------:R-:W-:Y:S06]  /*0b20*/  BRA.U UP0, `(.L_x_11) ;  /* 0xfffffffd00d47547 */ /* 0x000fec000b83ffff */
.L_x_10:
[----:B------:R-:W-:-:S09]  /*0b30*/  UISETP.NE.AND UP0, UPT, UR6, URZ, UPT ;  /* 0x000000ff0600728c */ /* 0x000fd2000bf05270 */
[----:B------:R-:W-:Y:S05]  /*0b40*/  BRA.U !UP0, `(.L_x_0) ;  /* 0x0000000108187547 */ /* 0x000fea000b800000 */
[----:B------:R-:W-:-:S05]  /*0b50*/  UMOV UR4, URZ ;  /* 0x000000ff00047c82 */ /* 0x000fca0008000000 */
.L_x_15:
[----:B------:R-:W-:Y:S01]  /*0b60*/  UIADD3 UR4, UPT, UPT, UR4, 0x1, URZ ;  /* 0x0000000104047890 */ /* 0x000fe2000fffe0ff */
[----:B------:R-:W-:-:S03]  /*0b70*/  FSETP.GT.AND P0, PT, R0, R3, PT ;  /* 0x000000030000720b */ /* 0x000fc60003f04000 */
[----:B------:R-:W-:-:S10]  /*0b80*/  UISETP.NE.AND UP0, UPT, UR4, UR6, UPT ;  /* 0x000000060400728c */ /* 0x000fd4000bf05270 */
[----:B------:R-:W-:Y:S01]  /*0b90*/  @P0 FADD R0, R0, 1.1341653589624911547e-05 ;  /* 0x373e480800000421 */ /* 0x000fe20000000000 */
[----:B------:R-:W-:Y:S06]  /*0ba0*/  BRA.U UP0, `(.L_x_15) ;  /* 0xfffffffd00ec7547 */ /* 0x000fec000b83ffff */
.L_x_0:
[----:B------:R-:W0:Y:S01]  /*0bb0*/  F2F.F64.F32 R2, R0 ;  /* 0x0000000000027310 */ /* 0x000e220000201800 */
[----:B------:R-:W-:Y:S01]  /*0bc0*/  MOV R8, 0x0 ;  /* 0x0000000000087802 */ /* 0x000fe20000000f00 */
[----:B------:R-:W1:Y:S05]  /*0bd0*/  LDCU.64 UR4, c[0x4][0x8] ;  /* 0x01000100ff0477ac */ /* 0x000e6a0008000a00 */
[----:B------:R-:W2:Y:S01]  /*0be0*/  LDC.64 R8, c[0x4][R8] ;  /* 0x0100000008087b82 */ /* 0x000ea20000000a00 */
[----:B0-----:R0:W-:Y:S01]  /*0bf0*/  STL.64 [R1], R2 ;  /* 0x0000000201007387 */ /* 0x0011e20000100a00 */
[----:B-1----:R-:W-:Y:S02]  /*0c00*/  MOV R4, UR4 ;  /* 0x0000000400047c02 */ /* 0x002fe40008000f00 */
[----:B------:R-:W-:-:S07]  /*0c10*/  MOV R5, UR5 ;  /* 0x0000000500057c02 */ /* 0x000fce0008000f00 */
[----:B------:R-:W-:-:S07]  /*0c20*/  LEPC R20, `(.L_x_16) ;  /* 0x000000001014794e */ /* 0x000fce0000000000 */
[----:B0-2---:R-:W-:Y:S05]  /*0c30*/  CALL.ABS.NOINC R8 ;  /* 0x0000000008007343 */ /* 0x005fea0003c00000 */
.L_x_16:
[----:B------:R-:W-:Y:S05]  /*0c40*/  EXIT ;  /* 0x000000000000794d */ /* 0x000fea0003800000 */
.L_x_17:
[----:B------:R-:W-:-:S00]  /*0c50*/  BRA `(.L_x_17) ;  /* 0xfffffffc00fc7947 */ /* 0x000fc0000383ffff */
[----:B------:R-:W-:-:S00]  /*0c60*/  NOP ;  /* 0x0000000000007918 */ /* 0x000fc00000000000 */
        /* <DEDUP_REMOVED lines=9> */
.L_x_18:


//--------------------- .nv.global.init           --------------------------
	.section	.nv.global.init,"aw",@progbits
.nv.global.init:
	.type		$str,@object
	.size		$str,(.L_0 - $str)
$str:
        /*0000*/ 	.byte	0x25, 0x2e, 0x31, 0x37, 0x67, 0x0a, 0x00
.L_0:


//--------------------- .nv.shared.reserved.0     --------------------------
	.section	.nv.shared.reserved.0,"aw",@nobits
	.weak		__nv_reservedSMEM_offset_0_alias
	.size		__nv_reservedSMEM_offset_0_alias, 0, 64
	.other		__nv_reservedSMEM_offset_0_alias,@"STO_CUDA_RESERVED_SHARED STV_DEFAULT"
__nv_reservedSMEM_offset_0_alias:
	.zero		0
	.zero		64


//--------------------- .nv.constant0._Z7computefiiffff --------------------------
	.section	.nv.constant0._Z7computefiiffff,"a",@progbits
	.sectionflags	@""
	.align	4
.nv.constant0._Z7computefiiffff:
	.zero		924


//--------------------- SYMBOLS --------------------------

	.type		.nv.reservedSmem.offset0,@object
	.size		.nv.reservedSmem.offset0,0x4
	.type		vprintf,@function
